	.headerflags	@"EF_CUDA_TEXMODE_UNIFIED EF_CUDA_64BIT_ADDRESS EF_CUDA_ACCELERATORS EF_CUDA_SM90 EF_CUDA_VIRTUAL_SM(EF_CUDA_SM90)"
	.elftype	@"ET_EXEC"


//--------------------- .nv.info                  --------------------------
	.section	.nv.info,"",@"SHT_CUDA_INFO"
	.align	4


	//----- nvinfo : EIATTR_REGCOUNT
	.align		4
        /*0000*/ 	.byte	0x04, 0x2f
        /*0002*/ 	.short	(.L_1 - .L_0)
	.align		4
.L_0:
        /*0004*/ 	.word	index@(triton_poi_fused_add_mean_std_6)
        /*0008*/ 	.word	0x00000012


	//----- nvinfo : EIATTR_MIN_STACK_SIZE
	.align		4
.L_1:
        /*000c*/ 	.byte	0x04, 0x12
        /*000e*/ 	.short	(.L_3 - .L_2)
	.align		4
.L_2:
        /*0010*/ 	.word	index@(triton_poi_fused_add_mean_std_6)
        /*0014*/ 	.word	0x00000000


	//----- nvinfo : EIATTR_FRAME_SIZE
	.align		4
.L_3:
        /*0018*/ 	.byte	0x04, 0x11
        /*001a*/ 	.short	(.L_5 - .L_4)
	.align		4
.L_4:
        /*001c*/ 	.word	index@(triton_poi_fused_add_mean_std_6)
        /*0020*/ 	.word	0x00000000


	//----- nvinfo : EIATTR_MIN_STACK_SIZE
	.align		4
.L_5:
        /*0024*/ 	.byte	0x04, 0x12
        /*0026*/ 	.short	(.L_7 - .L_6)
	.align		4
.L_6:
        /*0028*/ 	.word	index@(triton_poi_fused_add_mean_std_6)
        /*002c*/ 	.word	0x00000000
.L_7:


//--------------------- .nv.info.triton_poi_fused_add_mean_std_6 --------------------------
	.section	.nv.info.triton_poi_fused_add_mean_std_6,"",@"SHT_CUDA_INFO"
	.sectionflags	@""
	.align	4


	//----- nvinfo : EIATTR_CUDA_API_VERSION
	.align		4
        /*0000*/ 	.byte	0x04, 0x37
        /*0002*/ 	.short	(.L_9 - .L_8)
.L_8:
        /*0004*/ 	.word	0x0000007c


	//----- nvinfo : EIATTR_KPARAM_INFO
	.align		4
.L_9:
        /*0008*/ 	.byte	0x04, 0x17
        /*000a*/ 	.short	(.L_11 - .L_10)
.L_10:
        /*000c*/ 	.word	0x00000000
        /*0010*/ 	.short	0x0004
        /*0012*/ 	.short	0x0020
        /*0014*/ 	.byte	0x00, 0xf0, 0x11, 0x00


	//----- nvinfo : EIATTR_KPARAM_INFO
	.align		4
.L_11:
        /*0018*/ 	.byte	0x04, 0x17
        /*001a*/ 	.short	(.L_13 - .L_12)
.L_12:
        /*001c*/ 	.word	0x00000000
        /*0020*/ 	.short	0x0003
        /*0022*/ 	.short	0x0018
        /*0024*/ 	.byte	0x00, 0xf4, 0x21, 0x00


	//----- nvinfo : EIATTR_KPARAM_INFO
	.align		4
.L_13:
        /*0028*/ 	.byte	0x04, 0x17
        /*002a*/ 	.short	(.L_15 - .L_14)
.L_14:
        /*002c*/ 	.word	0x00000000
        /*0030*/ 	.short	0x0002
        /*0032*/ 	.short	0x0010
        /*0034*/ 	.byte	0x00, 0xf4, 0x21, 0x00


	//----- nvinfo : EIATTR_KPARAM_INFO
	.align		4
.L_15:
        /*0038*/ 	.byte	0x04, 0x17
        /*003a*/ 	.short	(.L_17 - .L_16)
.L_16:
        /*003c*/ 	.word	0x00000000
        /*0040*/ 	.short	0x0001
        /*0042*/ 	.short	0x0008
        /*0044*/ 	.byte	0x00, 0xf4, 0x21, 0x00


	//----- nvinfo : EIATTR_KPARAM_INFO
	.align		4
.L_17:
        /*0048*/ 	.byte	0x04, 0x17
        /*004a*/ 	.short	(.L_19 - .L_18)
.L_18:
        /*004c*/ 	.word	0x00000000
        /*0050*/ 	.short	0x0000
        /*0052*/ 	.short	0x0000
        /*0054*/ 	.byte	0x00, 0xf4, 0x21, 0x00


	//----- nvinfo : EIATTR_SPARSE_MMA_MASK
	.align		4
.L_19:
        /*0058*/ 	.byte	0x03, 0x50
        /*005a*/ 	.short	0x0000


	//----- nvinfo : EIATTR_MAXREG_COUNT
	.align		4
        /*005c*/ 	.byte	0x03, 0x1b
        /*005e*/ 	.short	0x00ff


	//----- nvinfo : EIATTR_EXIT_INSTR_OFFSETS
	.align		4
        /*0060*/ 	.byte	0x04, 0x1c
        /*0062*/ 	.short	(.L_21 - .L_20)


	//   ....[0]....
.L_20:
        /*0064*/ 	.word	0x00000320


	//   ....[1]....
        /*0068*/ 	.word	0x00000340


	//----- nvinfo : EIATTR_REQNTID
	.align		4
.L_21:
        /*006c*/ 	.byte	0x04, 0x10
        /*006e*/ 	.short	(.L_23 - .L_22)
.L_22:
        /*0070*/ 	.word	0x00000020
        /*0074*/ 	.word	0x00000001
        /*0078*/ 	.word	0x00000001


	//----- nvinfo : EIATTR_CBANK_PARAM_SIZE
	.align		4
.L_23:
        /*007c*/ 	.byte	0x03, 0x19
        /*007e*/ 	.short	0x0024


	//----- nvinfo : EIATTR_PARAM_CBANK
	.align		4
        /*0080*/ 	.byte	0x04, 0x0a
        /*0082*/ 	.short	(.L_25 - .L_24)
	.align		4
.L_24:
        /*0084*/ 	.word	index@(.nv.constant0.triton_poi_fused_add_mean_std_6)
        /*0088*/ 	.short	0x0210
        /*008a*/ 	.short	0x0024


	//----- nvinfo : EIATTR_SW_WAR
	.align		4
.L_25:
        /*008c*/ 	.byte	0x04, 0x36
        /*008e*/ 	.short	(.L_27 - .L_26)
.L_26:
        /*0090*/ 	.word	0x00000008
.L_27:


//--------------------- .nv.callgraph             --------------------------
	.section	.nv.callgraph,"",@"SHT_CUDA_CALLGRAPH"
	.align	4
	.sectionentsize	8
	.align		4
        /*0000*/ 	.word	0x00000000
	.align		4
        /*0004*/ 	.word	0xffffffff
	.align		4
        /*0008*/ 	.word	0x00000000
	.align		4
        /*000c*/ 	.word	0xfffffffe
	.align		4
        /*0010*/ 	.word	0x00000000
	.align		4
        /*0014*/ 	.word	0xfffffffd
	.align		4
        /*0018*/ 	.word	0x00000000
	.align		4
        /*001c*/ 	.word	0xfffffffc


//--------------------- .text.triton_poi_fused_add_mean_std_6 --------------------------
	.section	.text.triton_poi_fused_add_mean_std_6,"ax",@progbits
	.align	128
        .global         triton_poi_fused_add_mean_std_6
        .type           triton_poi_fused_add_mean_std_6,@function
        .size           triton_poi_fused_add_mean_std_6,(.L_x_1 - triton_poi_fused_add_mean_std_6)
        .other          triton_poi_fused_add_mean_std_6,@"STO_CUDA_ENTRY STV_DEFAULT"
triton_poi_fused_add_mean_std_6:
.text.triton_poi_fused_add_mean_std_6:
[----:B------:R-:W0:Y:S02]  /*0000*/  LDC R1, c[0x0][0x28] ;  /* 0x00000a00ff017b82 */ /* 0x000e240000000800 */
[----:B------:R-:W1:Y:S01]  /*0010*/  S2R R12, SR_TID.X ;  /* 0x00000000000c7919 */ /* 0x000e620000002100 */
[----:B------:R-:W2:Y:S01]  /*0020*/  LDC.64 R2, c[0x0][0x218] ;  /* 0x00008600ff027b82 */ /* 0x000ea20000000a00 */
[----:B------:R-:W-:Y:S01]  /*0030*/  CS2R R10, SRZ ;  /* 0x00000000000a7805 */ /* 0x000fe2000001ff00 */
[----:B------:R-:W-:Y:S01]  /*0040*/  HFMA2.MMA R13, -RZ, RZ, 0, 0 ;  /* 0x00000000ff0d7435 */ /* 0x000fe200000001ff */
[----:B------:R-:W3:Y:S01]  /*0050*/  S2R R9, SR_CTAID.X ;  /* 0x0000000000097919 */ /* 0x000ee20000002500 */
[----:B------:R-:W-:Y:S01]  /*0060*/  ULDC.64 UR4, c[0x0][0x208] ;  /* 0x0000820000047ab9 */ /* 0x000fe20000000a00 */
[----:B------:R-:W-:-:S03]  /*0070*/  MOV R8, RZ ;  /* 0x000000ff00087202 */ /* 0x000fc60000000f00 */
[----:B------:R-:W4:Y:S01]  /*0080*/  LDC.64 R4, c[0x0][0x220] ;  /* 0x00008800ff047b82 */ /* 0x000f220000000a00 */
[----:B-1----:R-:W-:-:S04]  /*0090*/  LOP3.LUT R0, R12, 0xf, RZ, 0xc0, !PT ;  /* 0x0000000f0c007812 */ /* 0x002fc800078ec0ff */
[----:B---3--:R-:W-:Y:S01]  /*00a0*/  LEA R9, R9, R0, 0x4 ;  /* 0x0000000009097211 */ /* 0x008fe200078e20ff */
[----:B------:R-:W-:-:S03]  /*00b0*/  HFMA2.MMA R0, -RZ, RZ, 0, 0 ;  /* 0x00000000ff007435 */ /* 0x000fc600000001ff */
[C---:B------:R-:W-:Y:S02]  /*00c0*/  ISETP.GE.AND P0, PT, R9.reuse, 0x10, PT ;  /* 0x000000100900780c */ /* 0x040fe40003f06270 */
[----:B------:R-:W-:-:S05]  /*00d0*/  SHF.L.U32 R7, R9, 0x2, RZ ;  /* 0x0000000209077819 */ /* 0x000fca00000006ff */
[----:B--2---:R-:W-:-:S04]  /*00e0*/  IMAD.WIDE R2, R7, 0x4, R2 ;  /* 0x0000000407027825 */ /* 0x004fc800078e0202 */
[----:B----4-:R-:W-:Y:S01]  /*00f0*/  IMAD.WIDE R4, R7, 0x4, R4 ;  /* 0x0000000407047825 */ /* 0x010fe200078e0204 */
[----:B------:R-:W-:Y:S01]  /*0100*/  CS2R R6, SRZ ;  /* 0x0000000000067805 */ /* 0x000fe2000001ff00 */
[----:B------:R-:W2:Y:S01]  /*0110*/  @!P0 LDG.E.EL R0, desc[UR4][R2.64] ;  /* 0x0000000402008981 */ /* 0x000ea2000c2e1900 */
[----:B------:R-:W-:-:S03]  /*0120*/  MOV R15, RZ ;  /* 0x000000ff000f7202 */ /* 0x000fc60000000f00 */
[----:B------:R-:W3:Y:S04]  /*0130*/  @!P0 LDG.E.EL R11, desc[UR4][R4.64+0x4] ;  /* 0x00000404040b8981 */ /* 0x000ee8000c2e1900 */
[----:B------:R-:W3:Y:S04]  /*0140*/  @!P0 LDG.E.EL R6, desc[UR4][R2.64+0x4] ;  /* 0x0000040402068981 */ /* 0x000ee8000c2e1900 */
[----:B------:R-:W2:Y:S04]  /*0150*/  @!P0 LDG.E.EL R7, desc[UR4][R4.64] ;  /* 0x0000000404078981 */ /* 0x000ea8000c2e1900 */
[----:B------:R-:W4:Y:S04]  /*0160*/  @!P0 LDG.E.EL R8, desc[UR4][R2.64+0x8] ;  /* 0x0000080402088981 */ /* 0x000f28000c2e1900 */
[----:B------:R-:W4:Y:S04]  /*0170*/  @!P0 LDG.E.EL R13, desc[UR4][R4.64+0x8] ;  /* 0x00000804040d8981 */ /* 0x000f28000c2e1900 */
[----:B------:R-:W5:Y:S04]  /*0180*/  @!P0 LDG.E.EL R10, desc[UR4][R2.64+0xc] ;  /* 0x00000c04020a8981 */ /* 0x000f68000c2e1900 */
[----:B------:R1:W5:Y:S01]  /*0190*/  @!P0 LDG.E.EL R15, desc[UR4][R4.64+0xc] ;  /* 0x00000c04040f8981 */ /* 0x000362000c2e1900 */
[----:B------:R-:W-:Y:S01]  /*01a0*/  LOP3.LUT P0, RZ, R12, 0x10, RZ, 0xc0, !PT ;  /* 0x000000100cff7812 */ /* 0x000fe2000780c0ff */
[----:B-1----:R-:W1:Y:S03]  /*01b0*/  LDC.64 R4, c[0x0][0x228] ;  /* 0x00008a00ff047b82 */ /* 0x002e660000000a00 */
[C---:B------:R-:W-:Y:S01]  /*01c0*/  ISETP.LT.AND P0, PT, R9.reuse, 0x10, !P0 ;  /* 0x000000100900780c */ /* 0x040fe20004701270 */
[----:B-1----:R-:W-:-:S04]  /*01d0*/  IMAD.WIDE R4, R9, 0x4, R4 ;  /* 0x0000000409047825 */ /* 0x002fc800078e0204 */
[----:B---3--:R-:W-:Y:S01]  /*01e0*/  FADD R11, R11, R6 ;  /* 0x000000060b0b7221 */ /* 0x008fe20000000000 */
[----:B--2---:R-:W-:-:S04]  /*01f0*/  FADD R0, R7, R0 ;  /* 0x0000000007007221 */ /* 0x004fc80000000000 */
[----:B------:R-:W-:Y:S01]  /*0200*/  FADD R6, R0, R11 ;  /* 0x0000000b00067221 */ /* 0x000fe20000000000 */
[----:B----4-:R-:W-:-:S04]  /*0210*/  FADD R13, R13, R8 ;  /* 0x000000080d0d7221 */ /* 0x010fc80000000000 */
[----:B------:R-:W-:Y:S01]  /*0220*/  FADD R7, R6, R13 ;  /* 0x0000000d06077221 */ /* 0x000fe20000000000 */
[----:B-----5:R-:W-:-:S04]  /*0230*/  FADD R10, R15, R10 ;  /* 0x0000000a0f0a7221 */ /* 0x020fc80000000000 */
[----:B------:R-:W-:-:S04]  /*0240*/  FADD R7, R10, R7 ;  /* 0x000000070a077221 */ /* 0x000fc80000000000 */
[----:B------:R-:W-:Y:S02]  /*0250*/  FMUL R15, R7, 0.25 ;  /* 0x3e800000070f7820 */ /* 0x000fe40000400000 */
[----:B------:R-:W1:Y:S02]  /*0260*/  LDC.64 R6, c[0x0][0x210] ;  /* 0x00008400ff067b82 */ /* 0x000e640000000a00 */
[--C-:B------:R-:W-:Y:S01]  /*0270*/  FADD R11, R11, -R15.reuse ;  /* 0x8000000f0b0b7221 */ /* 0x100fe20000000000 */
[----:B------:R-:W-:-:S03]  /*0280*/  FADD R0, R0, -R15 ;  /* 0x8000000f00007221 */ /* 0x000fc60000000000 */
[----:B------:R-:W-:-:S04]  /*0290*/  FMUL R11, R11, R11 ;  /* 0x0000000b0b0b7220 */ /* 0x000fc80000400000 */
[----:B------:R-:W-:Y:S01]  /*02a0*/  FFMA R11, R0, R0, R11 ;  /* 0x00000000000b7223 */ /* 0x000fe2000000000b */
[--C-:B------:R-:W-:Y:S01]  /*02b0*/  FADD R0, R13, -R15.reuse ;  /* 0x8000000f0d007221 */ /* 0x100fe20000000000 */
[----:B------:R-:W-:-:S03]  /*02c0*/  FADD R10, R10, -R15 ;  /* 0x8000000f0a0a7221 */ /* 0x000fc60000000000 */
[----:B------:R-:W-:-:S04]  /*02d0*/  FFMA R11, R0, R0, R11 ;  /* 0x00000000000b7223 */ /* 0x000fc8000000000b */
[----:B------:R-:W-:-:S04]  /*02e0*/  FFMA R11, R10, R10, R11 ;  /* 0x0000000a0a0b7223 */ /* 0x000fc8000000000b */
[----:B------:R-:W-:Y:S01]  /*02f0*/  FMUL R11, R11, 0.3333333432674407959 ;  /* 0x3eaaaaab0b0b7820 */ /* 0x000fe20000400000 */
[----:B-1----:R-:W-:-:S05]  /*0300*/  IMAD.WIDE R2, R9, 0x4, R6 ;  /* 0x0000000409027825 */ /* 0x002fca00078e0206 */
[----:B------:R1:W-:Y:S01]  /*0310*/  @P0 STG.E desc[UR4][R2.64], R11 ;  /* 0x0000000b02000986 */ /* 0x0003e2000c101904 */
[----:B------:R-:W-:Y:S05]  /*0320*/  @!P0 EXIT ;  /* 0x000000000000894d */ /* 0x000fea0003800000 */
[----:B------:R-:W-:Y:S01]  /*0330*/  STG.E desc[UR4][R4.64], R15 ;  /* 0x0000000f04007986 */ /* 0x000fe2000c101904 */
[----:B------:R-:W-:Y:S05]  /*0340*/  EXIT ;  /* 0x000000000000794d */ /* 0x000fea0003800000 */
.L_x_0:
[----:B------:R-:W-:-:S00]  /*0350*/  BRA `(.L_x_0) ;  /* 0xfffffffc00fc7947 */ /* 0x000fc0000383ffff */
[----:B------:R-:W-:-:S00]  /*0360*/  NOP ;  /* 0x0000000000007918 */ /* 0x000fc00000000000 */
        /* <DEDUP_REMOVED lines=9> */
.L_x_1:


//--------------------- .nv.constant0.triton_poi_fused_add_mean_std_6 --------------------------
	.section	.nv.constant0.triton_poi_fused_add_mean_std_6,"a",@progbits
	.sectionflags	@""
	.align	4
.nv.constant0.triton_poi_fused_add_mean_std_6:
	.zero		564
